	.headerflags	@"EF_CUDA_TEXMODE_UNIFIED EF_CUDA_64BIT_ADDRESS EF_CUDA_ACCELERATORS EF_CUDA_SM90 EF_CUDA_VIRTUAL_SM(EF_CUDA_SM90)"
	.elftype	@"ET_EXEC"


//--------------------- .nv.info                  --------------------------
	.section	.nv.info,"",@"SHT_CUDA_INFO"
	.align	4


	//----- nvinfo : EIATTR_REGCOUNT
	.align		4
        /*0000*/ 	.byte	0x04, 0x2f
        /*0002*/ 	.short	(.L_3 - .L_2)
	.align		4
.L_2:
        /*0004*/ 	.word	index@(triton_poi_fused__native_batch_norm_legit_no_training_leaky_relu_16)
        /*0008*/ 	.word	0x00000010


	//----- nvinfo : EIATTR_MIN_STACK_SIZE
	.align		4
.L_3:
        /*000c*/ 	.byte	0x04, 0x12
        /*000e*/ 	.short	(.L_5 - .L_4)
	.align		4
.L_4:
        /*0010*/ 	.word	index@(triton_poi_fused__native_batch_norm_legit_no_training_leaky_relu_16)
        /*0014*/ 	.word	0x00000000


	//----- nvinfo : EIATTR_FRAME_SIZE
	.align		4
.L_5:
        /*0018*/ 	.byte	0x04, 0x11
        /*001a*/ 	.short	(.L_7 - .L_6)
	.align		4
.L_6:
        /*001c*/ 	.word	index@(triton_poi_fused__native_batch_norm_legit_no_training_leaky_relu_16)
        /*0020*/ 	.word	0x00000000


	//----- nvinfo : EIATTR_MIN_STACK_SIZE
	.align		4
.L_7:
        /*0024*/ 	.byte	0x04, 0x12
        /*0026*/ 	.short	(.L_9 - .L_8)
	.align		4
.L_8:
        /*0028*/ 	.word	index@(triton_poi_fused__native_batch_norm_legit_no_training_leaky_relu_16)
        /*002c*/ 	.word	0x00000000
.L_9:


//--------------------- .nv.info.triton_poi_fused__native_batch_norm_legit_no_training_leaky_relu_16 --------------------------
	.section	.nv.info.triton_poi_fused__native_batch_norm_legit_no_training_leaky_relu_16,"",@"SHT_CUDA_INFO"
	.sectionflags	@""
	.align	4


	//----- nvinfo : EIATTR_CUDA_API_VERSION
	.align		4
        /*0000*/ 	.byte	0x04, 0x37
        /*0002*/ 	.short	(.L_11 - .L_10)
.L_10:
        /*0004*/ 	.word	0x0000007c


	//----- nvinfo : EIATTR_KPARAM_INFO
	.align		4
.L_11:
        /*0008*/ 	.byte	0x04, 0x17
        /*000a*/ 	.short	(.L_13 - .L_12)
.L_12:
        /*000c*/ 	.word	0x00000000
        /*0010*/ 	.short	0x0006
        /*0012*/ 	.short	0x0030
        /*0014*/ 	.byte	0x00, 0xf0, 0x11, 0x00


	//----- nvinfo : EIATTR_KPARAM_INFO
	.align		4
.L_13:
        /*0018*/ 	.byte	0x04, 0x17
        /*001a*/ 	.short	(.L_15 - .L_14)
.L_14:
        /*001c*/ 	.word	0x00000000
        /*0020*/ 	.short	0x0005
        /*0022*/ 	.short	0x0028
        /*0024*/ 	.byte	0x00, 0xf4, 0x21, 0x00


	//----- nvinfo : EIATTR_KPARAM_INFO
	.align		4
.L_15:
        /*0028*/ 	.byte	0x04, 0x17
        /*002a*/ 	.short	(.L_17 - .L_16)
.L_16:
        /*002c*/ 	.word	0x00000000
        /*0030*/ 	.short	0x0004
        /*0032*/ 	.short	0x0020
        /*0034*/ 	.byte	0x00, 0xf4, 0x21, 0x00


	//----- nvinfo : EIATTR_KPARAM_INFO
	.align		4
.L_17:
        /*0038*/ 	.byte	0x04, 0x17
        /*003a*/ 	.short	(.L_19 - .L_18)
.L_18:
        /*003c*/ 	.word	0x00000000
        /*0040*/ 	.short	0x0003
        /*0042*/ 	.short	0x0018
        /*0044*/ 	.byte	0x00, 0xf4, 0x21, 0x00


	//----- nvinfo : EIATTR_KPARAM_INFO
	.align		4
.L_19:
        /*0048*/ 	.byte	0x04, 0x17
        /*004a*/ 	.short	(.L_21 - .L_20)
.L_20:
        /*004c*/ 	.word	0x00000000
        /*0050*/ 	.short	0x0002
        /*0052*/ 	.short	0x0010
        /*0054*/ 	.byte	0x00, 0xf4, 0x21, 0x00


	//----- nvinfo : EIATTR_KPARAM_INFO
	.align		4
.L_21:
        /*0058*/ 	.byte	0x04, 0x17
        /*005a*/ 	.short	(.L_23 - .L_22)
.L_22:
        /*005c*/ 	.word	0x00000000
        /*0060*/ 	.short	0x0001
        /*0062*/ 	.short	0x0008
        /*0064*/ 	.byte	0x00, 0xf4, 0x21, 0x00


	//----- nvinfo : EIATTR_KPARAM_INFO
	.align		4
.L_23:
        /*0068*/ 	.byte	0x04, 0x17
        /*006a*/ 	.short	(.L_25 - .L_24)
.L_24:
        /*006c*/ 	.word	0x00000000
        /*0070*/ 	.short	0x0000
        /*0072*/ 	.short	0x0000
        /*0074*/ 	.byte	0x00, 0xf4, 0x21, 0x00


	//----- nvinfo : EIATTR_SPARSE_MMA_MASK
	.align		4
.L_25:
        /*0078*/ 	.byte	0x03, 0x50
        /*007a*/ 	.short	0x0000


	//----- nvinfo : EIATTR_MAXREG_COUNT
	.align		4
        /*007c*/ 	.byte	0x03, 0x1b
        /*007e*/ 	.short	0x00ff


	//----- nvinfo : EIATTR_EXIT_INSTR_OFFSETS
	.align		4
        /*0080*/ 	.byte	0x04, 0x1c
        /*0082*/ 	.short	(.L_27 - .L_26)


	//   ....[0]....
.L_26:
        /*0084*/ 	.word	0x000002d0


	//----- nvinfo : EIATTR_REQNTID
	.align		4
.L_27:
        /*0088*/ 	.byte	0x04, 0x10
        /*008a*/ 	.short	(.L_29 - .L_28)
.L_28:
        /*008c*/ 	.word	0x00000080
        /*0090*/ 	.word	0x00000001
        /*0094*/ 	.word	0x00000001


	//----- nvinfo : EIATTR_CBANK_PARAM_SIZE
	.align		4
.L_29:
        /*0098*/ 	.byte	0x03, 0x19
        /*009a*/ 	.short	0x0034


	//----- nvinfo : EIATTR_PARAM_CBANK
	.align		4
        /*009c*/ 	.byte	0x04, 0x0a
        /*009e*/ 	.short	(.L_31 - .L_30)
	.align		4
.L_30:
        /*00a0*/ 	.word	index@(.nv.constant0.triton_poi_fused__native_batch_norm_legit_no_training_leaky_relu_16)
        /*00a4*/ 	.short	0x0210
        /*00a6*/ 	.short	0x0034


	//----- nvinfo : EIATTR_SW_WAR
	.align		4
.L_31:
        /*00a8*/ 	.byte	0x04, 0x36
        /*00aa*/ 	.short	(.L_33 - .L_32)
.L_32:
        /*00ac*/ 	.word	0x00000008
.L_33:


//--------------------- .nv.callgraph             --------------------------
	.section	.nv.callgraph,"",@"SHT_CUDA_CALLGRAPH"
	.align	4
	.sectionentsize	8
	.align		4
        /*0000*/ 	.word	0x00000000
	.align		4
        /*0004*/ 	.word	0xffffffff
	.align		4
        /*0008*/ 	.word	0x00000000
	.align		4
        /*000c*/ 	.word	0xfffffffe
	.align		4
        /*0010*/ 	.word	0x00000000
	.align		4
        /*0014*/ 	.word	0xfffffffd
	.align		4
        /*0018*/ 	.word	0x00000000
	.align		4
        /*001c*/ 	.word	0xfffffffc


//--------------------- .nv.constant4             --------------------------
	.section	.nv.constant4,"a",@progbits
	.align	8
	.align		8
.nv.constant4:
        /*0000*/ 	.dword	_$_str
	.align		8
        /*0008*/ 	.dword	_$_str_$_2


//--------------------- .text.triton_poi_fused__native_batch_norm_legit_no_training_leaky_relu_16 --------------------------
	.section	.text.triton_poi_fused__native_batch_norm_legit_no_training_leaky_relu_16,"ax",@progbits
	.align	128
        .global         triton_poi_fused__native_batch_norm_legit_no_training_leaky_relu_16
        .type           triton_poi_fused__native_batch_norm_legit_no_training_leaky_relu_16,@function
        .size           triton_poi_fused__native_batch_norm_legit_no_training_leaky_relu_16,(.L_x_1 - triton_poi_fused__native_batch_norm_legit_no_training_leaky_relu_16)
        .other          triton_poi_fused__native_batch_norm_legit_no_training_leaky_relu_16,@"STO_CUDA_ENTRY STV_DEFAULT"
triton_poi_fused__native_batch_norm_legit_no_training_leaky_relu_16:
.text.triton_poi_fused__native_batch_norm_legit_no_training_leaky_relu_16:
[----:B------:R-:W-:Y:S01]  /*0000*/  LDC R1, c[0x0][0x28] ;  /* 0x00000a00ff017b82 */ /* 0x000fe20000000800 */
[----:B------:R-:W1:Y:S07]  /*0010*/  S2R R0, SR_TID.X ;  /* 0x0000000000007919 */ /* 0x000e6e0000002100 */
[----:B------:R-:W2:Y:S01]  /*0020*/  LDC.64 R6, c[0x0][0x228] ;  /* 0x00008a00ff067b82 */ /* 0x000ea20000000a00 */
[----:B------:R-:W-:Y:S01]  /*0030*/  ULDC.64 UR4, c[0x0][0x208] ;  /* 0x0000820000047ab9 */ /* 0x000fe20000000a00 */
[----:B------:R-:W3:Y:S06]  /*0040*/  S2R R3, SR_CTAID.X ;  /* 0x0000000000037919 */ /* 0x000eec0000002500 */
[----:B------:R-:W4:Y:S08]  /*0050*/  LDC.64 R4, c[0x0][0x220] ;  /* 0x00008800ff047b82 */ /* 0x000f300000000a00 */
[----:B------:R-:W5:Y:S08]  /*0060*/  LDC.64 R8, c[0x0][0x230] ;  /* 0x00008c00ff087b82 */ /* 0x000f700000000a00 */
[----:B------:R-:W5:Y:S01]  /*0070*/  LDC.64 R10, c[0x0][0x238] ;  /* 0x00008e00ff0a7b82 */ /* 0x000f620000000a00 */
[----:B-1----:R-:W-:-:S02]  /*0080*/  LOP3.LUT R0, R0, 0x7f, RZ, 0xc0, !PT ;  /* 0x0000007f00007812 */ /* 0x002fc400078ec0ff */
[----:B---3--:R-:W-:Y:S02]  /*0090*/  SHF.R.S32.HI R2, RZ, 0x18, R3 ;  /* 0x00000018ff027819 */ /* 0x008fe40000011403 */
[----:B------:R-:W-:Y:S02]  /*00a0*/  LEA R0, R3, R0, 0x7 ;  /* 0x0000000003007211 */ /* 0x000fe400078e38ff */
[----:B------:R-:W-:-:S04]  /*00b0*/  SGXT R3, R2, 0x1 ;  /* 0x000000010203781a */ /* 0x000fc80000000200 */
[----:B------:R-:W-:-:S04]  /*00c0*/  LEA.HI R3, R3, R0, RZ, 0x9 ;  /* 0x0000000003037211 */ /* 0x000fc800078f48ff */
[----:B------:R-:W-:-:S04]  /*00d0*/  LOP3.LUT R3, R3, 0xfffffe00, RZ, 0xc0, !PT ;  /* 0xfffffe0003037812 */ /* 0x000fc800078ec0ff */
[----:B------:R-:W-:Y:S02]  /*00e0*/  IADD3 R13, R0, -R3, RZ ;  /* 0x80000003000d7210 */ /* 0x000fe40007ffe0ff */
[----:B------:R-:W1:Y:S03]  /*00f0*/  LDC.64 R2, c[0x0][0x218] ;  /* 0x00008600ff027b82 */ /* 0x000e660000000a00 */
[----:B--2---:R-:W-:-:S06]  /*0100*/  IMAD.WIDE R6, R13, 0x4, R6 ;  /* 0x000000040d067825 */ /* 0x004fcc00078e0206 */
[----:B------:R-:W2:Y:S01]  /*0110*/  LDG.E.EL R6, desc[UR4][R6.64] ;  /* 0x0000000406067981 */ /* 0x000ea2000c2e1900 */
[----:B----4-:R-:W-:-:S04]  /*0120*/  IMAD.WIDE R4, R13, 0x4, R4 ;  /* 0x000000040d047825 */ /* 0x010fc800078e0204 */
[C---:B-----5:R-:W-:Y:S02]  /*0130*/  IMAD.WIDE R8, R13.reuse, 0x4, R8 ;  /* 0x000000040d087825 */ /* 0x060fe400078e0208 */
[----:B------:R3:W4:Y:S02]  /*0140*/  LDG.E.EL R5, desc[UR4][R4.64] ;  /* 0x0000000404057981 */ /* 0x000724000c2e1900 */
[----:B0-----:R-:W-:Y:S02]  /*0150*/  IMAD.WIDE R10, R13, 0x4, R10 ;  /* 0x000000040d0a7825 */ /* 0x001fe400078e020a */
[----:B------:R-:W5:Y:S02]  /*0160*/  LDG.E.EL R8, desc[UR4][R8.64] ;  /* 0x0000000408087981 */ /* 0x000f64000c2e1900 */
[----:B-1----:R-:W-:Y:S02]  /*0170*/  IMAD.WIDE R2, R0, 0x4, R2 ;  /* 0x0000000400027825 */ /* 0x002fe400078e0202 */
[----:B------:R-:W5:Y:S04]  /*0180*/  LDG.E.EL R11, desc[UR4][R10.64] ;  /* 0x000000040a0b7981 */ /* 0x000f68000c2e1900 */
[----:B------:R-:W4:Y:S01]  /*0190*/  LDG.E R2, desc[UR4][R2.64] ;  /* 0x0000000402027981 */ /* 0x000f22000c1e1900 */
[----:B---3--:R-:W-:Y:S01]  /*01a0*/  HFMA2.MMA R4, -RZ, RZ, 1.625, 0 ;  /* 0x3e800000ff047435 */ /* 0x008fe200000001ff */
[----:B--2---:R-:W-:-:S04]  /*01b0*/  FADD R6, R6, 9.9999997473787516356e-06 ;  /* 0x3727c5ac06067421 */ /* 0x004fc80000000000 */
[----:B------:R-:W0:Y:S02]  /*01c0*/  MUFU.SQRT R7, R6 ;  /* 0x0000000600077308 */ /* 0x000e240000002000 */
[C---:B0-----:R-:W-:Y:S02]  /*01d0*/  FSETP.GT.AND P0, PT, R7.reuse, 8.50705917302346158658e+37, PT ;  /* 0x7e8000000700780b */ /* 0x041fe40003f04000 */
[----:B------:R-:W-:-:S11]  /*01e0*/  FSETP.GEU.AND P1, PT, R7, 1.175494350822287508e-38, PT ;  /* 0x008000000700780b */ /* 0x000fd60003f2e000 */
[----:B------:R-:W-:-:S04]  /*01f0*/  @P0 FMUL R7, R7, 0.25 ;  /* 0x3e80000007070820 */ /* 0x000fc80000400000 */
[----:B------:R-:W-:-:S06]  /*0200*/  @!P1 FMUL R7, R7, 16777216 ;  /* 0x4b80000007079820 */ /* 0x000fcc0000400000 */
[----:B------:R-:W0:Y:S01]  /*0210*/  MUFU.RCP R7, R7 ;  /* 0x0000000700077308 */ /* 0x000e220000001000 */
[----:B------:R-:W-:Y:S01]  /*0220*/  FSEL R4, R4, 1, P0 ;  /* 0x3f80000004047808 */ /* 0x000fe20000000000 */
[----:B----4-:R-:W-:Y:S02]  /*0230*/  FADD R5, R2, -R5 ;  /* 0x8000000502057221 */ /* 0x010fe40000000000 */
[----:B------:R-:W1:Y:S02]  /*0240*/  LDC.64 R2, c[0x0][0x210] ;  /* 0x00008400ff027b82 */ /* 0x000e640000000a00 */
[----:B------:R-:W-:-:S04]  /*0250*/  @!P1 FMUL R4, R4, 16777216 ;  /* 0x4b80000004049820 */ /* 0x000fc80000400000 */
[----:B0-----:R-:W-:-:S04]  /*0260*/  FMUL R4, R7, R4 ;  /* 0x0000000407047220 */ /* 0x001fc80000400000 */
[----:B------:R-:W-:-:S04]  /*0270*/  FMUL R4, R5, R4 ;  /* 0x0000000405047220 */ /* 0x000fc80000400000 */
[----:B-----5:R-:W-:-:S05]  /*0280*/  FFMA R11, R8, R4, R11 ;  /* 0x00000004080b7223 */ /* 0x020fca000000000b */
[----:B------:R-:W-:Y:S01]  /*0290*/  FSETP.GT.AND P0, PT, R11, RZ, PT ;  /* 0x000000ff0b00720b */ /* 0x000fe20003f04000 */
[----:B-1----:R-:W-:-:S12]  /*02a0*/  IMAD.WIDE R2, R0, 0x4, R2 ;  /* 0x0000000400027825 */ /* 0x002fd800078e0202 */
[----:B------:R-:W-:-:S05]  /*02b0*/  @!P0 FMUL R11, R11, 0.20000000298023223877 ;  /* 0x3e4ccccd0b0b8820 */ /* 0x000fca0000400000 */
[----:B------:R-:W-:Y:S01]  /*02c0*/  STG.E desc[UR4][R2.64], R11 ;  /* 0x0000000b02007986 */ /* 0x000fe2000c101904 */
[----:B------:R-:W-:Y:S05]  /*02d0*/  EXIT ;  /* 0x000000000000794d */ /* 0x000fea0003800000 */
.L_x_0:
[----:B------:R-:W-:-:S00]  /*02e0*/  BRA `(.L_x_0) ;  /* 0xfffffffc00fc7947 */ /* 0x000fc0000383ffff */
[----:B------:R-:W-:-:S00]  /*02f0*/  NOP ;  /* 0x0000000000007918 */ /* 0x000fc00000000000 */
        /* <DEDUP_REMOVED lines=8> */
.L_x_1:


//--------------------- .nv.global.init           --------------------------
	.section	.nv.global.init,"aw",@progbits
.nv.global.init:
	.type		_$_str,@object
	.size		_$_str,(_$_str_$_2 - _$_str)
_$_str:
        /*0000*/ 	.byte	0x5f, 0x5f, 0x43, 0x55, 0x44, 0x41, 0x5f, 0x46, 0x54, 0x5a, 0x00
	.type		_$_str_$_2,@object
	.size		_$_str_$_2,(.L_1 - _$_str_$_2)
_$_str_$_2:
        /*000b*/ 	.byte	0x5f, 0x5f, 0x43, 0x55, 0x44, 0x41, 0x5f, 0x50, 0x52, 0x45, 0x43, 0x5f, 0x53, 0x51, 0x52, 0x54
        /*001b*/ 	.byte	0x00
.L_1:


//--------------------- .nv.constant0.triton_poi_fused__native_batch_norm_legit_no_training_leaky_relu_16 --------------------------
	.section	.nv.constant0.triton_poi_fused__native_batch_norm_legit_no_training_leaky_relu_16,"a",@progbits
	.sectionflags	@""
	.align	4
.nv.constant0.triton_poi_fused__native_batch_norm_legit_no_training_leaky_relu_16:
	.zero		580
